//
// Generated by NVIDIA NVVM Compiler
//
// Compiler Build ID: CL-36424714
// Cuda compilation tools, release 13.0, V13.0.88
// Based on NVVM 20.0.0
//

.version 9.0
.target sm_100
.address_size 64

	// .globl	_Z9vectorAddPfS_S_

.visible .entry _Z9vectorAddPfS_S_(
	.param .u64 .ptr .align 1 _Z9vectorAddPfS_S__param_0,
	.param .u64 .ptr .align 1 _Z9vectorAddPfS_S__param_1,
	.param .u64 .ptr .align 1 _Z9vectorAddPfS_S__param_2
)
{
	.reg .pred 	%p<2>;
	.reg .b32 	%r<5>;
	.reg .b32 	%f<4>;
	.reg .b64 	%rd<11>;

	ld.param.u64 	%rd1, [_Z9vectorAddPfS_S__param_0];
	ld.param.u64 	%rd2, [_Z9vectorAddPfS_S__param_1];
	ld.param.u64 	%rd3, [_Z9vectorAddPfS_S__param_2];
	mov.u32 	%r2, %ctaid.x;
	mov.u32 	%r3, %ntid.x;
	mov.u32 	%r4, %tid.x;
	mad.lo.s32 	%r1, %r2, %r3, %r4;
	setp.gt.s32 	%p1, %r1, 199999;
	@%p1 bra 	$L__BB0_2;
	cvta.to.global.u64 	%rd4, %rd1;
	cvta.to.global.u64 	%rd5, %rd2;
	cvta.to.global.u64 	%rd6, %rd3;
	mul.wide.s32 	%rd7, %r1, 4;
	add.s64 	%rd8, %rd4, %rd7;
	ld.global.f32 	%f1, [%rd8];
	add.s64 	%rd9, %rd5, %rd7;
	ld.global.f32 	%f2, [%rd9];
	add.f32 	%f3, %f1, %f2;
	add.s64 	%rd10, %rd6, %rd7;
	st.global.f32 	[%rd10], %f3;
$L__BB0_2:
	ret;

}


// ===== COMPILED SASS (sm_100) =====

	.target	sm_100

	.elftype	@"ET_EXEC"


//--------------------- .note.nv.tkinfo           --------------------------
	.section	.note.nv.tkinfo,"",@"SHT_NOTE"
	.sectionflags	@"SHF_NOTE_NV_TKINFO"
	.tkinfo
        /*0018*/ 	.word	0x00000002
        /*0030*/ 	.string	""
        /*0030*/ 	.string	"ptxas"
        /*0030*/ 	.string	"Cuda compilation tools, release 13.0, V13.0.88"
        /*0030*/ 	.string	"Build cuda_13.0.r13.0/compiler.36424714_0"
        /*0030*/ 	.string	"-arch sm_100 -m 64 "



//--------------------- .note.nv.cuinfo           --------------------------
	.section	.note.nv.cuinfo,"",@"SHT_NOTE"
	.sectionflags	@"SHF_NOTE_NV_CUINFO"
        /*0018*/ 	.short	0x0002
        /*001a*/ 	.short	0x0064
        /*001c*/ 	.short	0x0082
	.zero		2


//--------------------- .nv.info                  --------------------------
	.section	.nv.info,"",@"SHT_CUDA_INFO"
	.align	4


	//----- nvinfo : EIATTR_REGCOUNT
	.align		4
        /*0000*/ 	.byte	0x04, 0x2f
        /*0002*/ 	.short	(.L_1 - .L_0)
	.align		4
.L_0:
        /*0004*/ 	.word	index@(_Z9vectorAddPfS_S_)
        /*0008*/ 	.word	0x0000000c


	//----- nvinfo : EIATTR_FRAME_SIZE
	.align		4
.L_1:
        /*000c*/ 	.byte	0x04, 0x11
        /*000e*/ 	.short	(.L_3 - .L_2)
	.align		4
.L_2:
        /*0010*/ 	.word	index@(_Z9vectorAddPfS_S_)
        /*0014*/ 	.word	0x00000000


	//----- nvinfo : EIATTR_MIN_STACK_SIZE
	.align		4
.L_3:
        /*0018*/ 	.byte	0x04, 0x12
        /*001a*/ 	.short	(.L_5 - .L_4)
	.align		4
.L_4:
        /*001c*/ 	.word	index@(_Z9vectorAddPfS_S_)
        /*0020*/ 	.word	0x00000000
.L_5:


//--------------------- .nv.compat                --------------------------
	.section	.nv.compat,"",@"SHT_CUDA_COMPAT_INFO"
	.align	4
        /*0000*/ 	.byte	0x02, 0x09, 0x00, 0x00, 0x02, 0x02, 0x01, 0x00, 0x02, 0x05, 0x05, 0x00, 0x03, 0x07, 0x01, 0x01
        /*0010*/ 	.byte	0x02, 0x03, 0x00, 0x00, 0x02, 0x06, 0x01, 0x00, 0x04, 0x0b, 0x08, 0x00, 0x09, 0x00, 0x00, 0x00
        /*0020*/ 	.byte	0x00, 0x00, 0x00, 0x00


//--------------------- .nv.info._Z9vectorAddPfS_S_ --------------------------
	.section	.nv.info._Z9vectorAddPfS_S_,"",@"SHT_CUDA_INFO"
	.sectionflags	@""
	.align	4


	//----- nvinfo : EIATTR_CUDA_API_VERSION
	.align		4
        /*0000*/ 	.byte	0x04, 0x37
        /*0002*/ 	.short	(.L_7 - .L_6)
.L_6:
        /*0004*/ 	.word	0x00000082


	//----- nvinfo : EIATTR_KPARAM_INFO
	.align		4
.L_7:
        /*0008*/ 	.byte	0x04, 0x17
        /*000a*/ 	.short	(.L_9 - .L_8)
.L_8:
        /*000c*/ 	.word	0x00000000
        /*0010*/ 	.short	0x0002
        /*0012*/ 	.short	0x0010
        /*0014*/ 	.byte	0x00, 0xf5, 0x21, 0x00


	//----- nvinfo : EIATTR_KPARAM_INFO
	.align		4
.L_9:
        /*0018*/ 	.byte	0x04, 0x17
        /*001a*/ 	.short	(.L_11 - .L_10)
.L_10:
        /*001c*/ 	.word	0x00000000
        /*0020*/ 	.short	0x0001
        /*0022*/ 	.short	0x0008
        /*0024*/ 	.byte	0x00, 0xf5, 0x21, 0x00


	//----- nvinfo : EIATTR_KPARAM_INFO
	.align		4
.L_11:
        /*0028*/ 	.byte	0x04, 0x17
        /*002a*/ 	.short	(.L_13 - .L_12)
.L_12:
        /*002c*/ 	.word	0x00000000
        /*0030*/ 	.short	0x0000
        /*0032*/ 	.short	0x0000
        /*0034*/ 	.byte	0x00, 0xf5, 0x21, 0x00


	//----- nvinfo : EIATTR_SPARSE_MMA_MASK
	.align		4
.L_13:
        /*0038*/ 	.byte	0x03, 0x50
        /*003a*/ 	.short	0x0000


	//----- nvinfo : EIATTR_MAXREG_COUNT
	.align		4
        /*003c*/ 	.byte	0x03, 0x1b
        /*003e*/ 	.short	0x00ff


	//----- nvinfo : EIATTR_MERCURY_ISA_VERSION
	.align		4
        /*0040*/ 	.byte	0x03, 0x5f
        /*0042*/ 	.short	0x0101


	//----- nvinfo : EIATTR_VRC_CTA_INIT_COUNT
	.align		4
        /*0044*/ 	.byte	0x02, 0x4a
	.zero		1
	.zero		1


	//----- nvinfo : EIATTR_EXIT_INSTR_OFFSETS
	.align		4
        /*0048*/ 	.byte	0x04, 0x1c
        /*004a*/ 	.short	(.L_15 - .L_14)


	//   ....[0]....
.L_14:
        /*004c*/ 	.word	0x00000060


	//   ....[1]....
        /*0050*/ 	.word	0x00000120


	//----- nvinfo : EIATTR_CBANK_PARAM_SIZE
	.align		4
.L_15:
        /*0054*/ 	.byte	0x03, 0x19
        /*0056*/ 	.short	0x0018


	//----- nvinfo : EIATTR_PARAM_CBANK
	.align		4
        /*0058*/ 	.byte	0x04, 0x0a
        /*005a*/ 	.short	(.L_17 - .L_16)
	.align		4
.L_16:
        /*005c*/ 	.word	index@(.nv.constant0._Z9vectorAddPfS_S_)
        /*0060*/ 	.short	0x0380
        /*0062*/ 	.short	0x0018


	//----- nvinfo : EIATTR_SW_WAR
	.align		4
.L_17:
        /*0064*/ 	.byte	0x04, 0x36
        /*0066*/ 	.short	(.L_19 - .L_18)
.L_18:
        /*0068*/ 	.word	0x00000008
.L_19:


//--------------------- .nv.callgraph             --------------------------
	.section	.nv.callgraph,"",@"SHT_CUDA_CALLGRAPH"
	.align	4
	.sectionentsize	8
	.align		4
        /*0000*/ 	.word	0x00000000
	.align		4
        /*0004*/ 	.word	0xffffffff
	.align		4
        /*0008*/ 	.word	0x00000000
	.align		4
        /*000c*/ 	.word	0xfffffffe
	.align		4
        /*0010*/ 	.word	0x00000000
	.align		4
        /*0014*/ 	.word	0xfffffffd
	.align		4
        /*0018*/ 	.word	0x00000000
	.align		4
        /*001c*/ 	.word	0xfffffffc


//--------------------- .text._Z9vectorAddPfS_S_  --------------------------
	.section	.text._Z9vectorAddPfS_S_,"ax",@progbits
	.align	128
        .global         _Z9vectorAddPfS_S_
        .type           _Z9vectorAddPfS_S_,@function
        .size           _Z9vectorAddPfS_S_,(.L_x_1 - _Z9vectorAddPfS_S_)
        .other          _Z9vectorAddPfS_S_,@"STO_CUDA_ENTRY STV_DEFAULT"
_Z9vectorAddPfS_S_:
.text._Z9vectorAddPfS_S_:
[----:B------:R-:W-:Y:S01]  /*0000*/  LDC R1, c[0x0][0x37c] ;  /* 0x0000df00ff017b82 */ /* 0x000fe20000000800 */
[----:B------:R-:W0:Y:S07]  /*0010*/  S2R R0, SR_TID.X ;  /* 0x0000000000007919 */ /* 0x000e2e0000002100 */
[----:B------:R-:W0:Y:S08]  /*0020*/  S2UR UR4, SR_CTAID.X ;  /* 0x00000000000479c3 */ /* 0x000e300000002500 */
[----:B------:R-:W0:Y:S02]  /*0030*/  LDC R9, c[0x0][0x360] ;  /* 0x0000d800ff097b82 */ /* 0x000e240000000800 */
[----:B0-----:R-:W-:-:S05]  /*0040*/  IMAD R9, R9, UR4, R0 ;  /* 0x0000000409097c24 */ /* 0x001fca000f8e0200 */
[----:B------:R-:W-:-:S13]  /*0050*/  ISETP.GT.AND P0, PT, R9, 0x30d3f, PT ;  /* 0x00030d3f0900780c */ /* 0x000fda0003f04270 */
[----:B------:R-:W-:Y:S05]  /*0060*/  @P0 EXIT ;  /* 0x000000000000094d */ /* 0x000fea0003800000 */
[----:B------:R-:W0:Y:S01]  /*0070*/  LDC.64 R2, c[0x0][0x380] ;  /* 0x0000e000ff027b82 */ /* 0x000e220000000a00 */
[----:B------:R-:W1:Y:S07]  /*0080*/  LDCU.64 UR4, c[0x0][0x358] ;  /* 0x00006b00ff0477ac */ /* 0x000e6e0008000a00 */
[----:B------:R-:W2:Y:S08]  /*0090*/  LDC.64 R4, c[0x0][0x388] ;  /* 0x0000e200ff047b82 */ /* 0x000eb00000000a00 */
[----:B------:R-:W3:Y:S01]  /*00a0*/  LDC.64 R6, c[0x0][0x390] ;  /* 0x0000e400ff067b82 */ /* 0x000ee20000000a00 */
[----:B0-----:R-:W-:-:S06]  /*00b0*/  IMAD.WIDE R2, R9, 0x4, R2 ;  /* 0x0000000409027825 */ /* 0x001fcc00078e0202 */
[----:B-1----:R-:W4:Y:S01]  /*00c0*/  LDG.E R2, desc[UR4][R2.64] ;  /* 0x0000000402027981 */ /* 0x002f22000c1e1900 */
[----:B--2---:R-:W-:-:S06]  /*00d0*/  IMAD.WIDE R4, R9, 0x4, R4 ;  /* 0x0000000409047825 */ /* 0x004fcc00078e0204 */
[----:B------:R-:W4:Y:S01]  /*00e0*/  LDG.E R5, desc[UR4][R4.64] ;  /* 0x0000000404057981 */ /* 0x000f22000c1e1900 */
[----:B---3--:R-:W-:-:S04]  /*00f0*/  IMAD.WIDE R6, R9, 0x4, R6 ;  /* 0x0000000409067825 */ /* 0x008fc800078e0206 */
[----:B----4-:R-:W-:-:S05]  /*0100*/  FADD R9, R2, R5 ;  /* 0x0000000502097221 */ /* 0x010fca0000000000 */
[----:B------:R-:W-:Y:S01]  /*0110*/  STG.E desc[UR4][R6.64], R9 ;  /* 0x0000000906007986 */ /* 0x000fe2000c101904 */
[----:B------:R-:W-:Y:S05]  /*0120*/  EXIT ;  /* 0x000000000000794d */ /* 0x000fea0003800000 */
.L_x_0:
[----:B------:R-:W-:-:S00]  /*0130*/  BRA `(.L_x_0) ;  /* 0xfffffffc00fc7947 */ /* 0x000fc0000383ffff */
[----:B------:R-:W-:-:S00]  /*0140*/  NOP ;  /* 0x0000000000007918 */ /* 0x000fc00000000000 */
        /* <DEDUP_REMOVED lines=11> */
.L_x_1:


//--------------------- .nv.shared.reserved.0     --------------------------
	.section	.nv.shared.reserved.0,"aw",@nobits
	.weak		__nv_reservedSMEM_offset_0_alias
	.size		__nv_reservedSMEM_offset_0_alias, 0, 64
	.other		__nv_reservedSMEM_offset_0_alias,@"STO_CUDA_RESERVED_SHARED STV_DEFAULT"
__nv_reservedSMEM_offset_0_alias:
	.zero		0
	.zero		64


//--------------------- .nv.constant0._Z9vectorAddPfS_S_ --------------------------
	.section	.nv.constant0._Z9vectorAddPfS_S_,"a",@progbits
	.sectionflags	@""
	.align	4
.nv.constant0._Z9vectorAddPfS_S_:
	.zero		920


//--------------------- SYMBOLS --------------------------

	.type		.nv.reservedSmem.offset0,@object
	.size		.nv.reservedSmem.offset0,0x4
